//
// Generated by NVIDIA NVVM Compiler
//
// Compiler Build ID: CL-36424714
// Cuda compilation tools, release 13.0, V13.0.88
// Based on NVVM 20.0.0
//

.version 9.0
.target sm_100
.address_size 64

	// .globl	_Z10cuda_hellov
.extern .func  (.param .b32 func_retval0) vprintf
(
	.param .b64 vprintf_param_0,
	.param .b64 vprintf_param_1
)
;
.global .align 1 .b8 $str[21] = {72, 101, 108, 108, 111, 32, 102, 114, 111, 109, 32, 121, 111, 117, 114, 32, 71, 80, 85, 10};

.visible .entry _Z10cuda_hellov()
{
	.reg .b32 	%r<3>;
	.reg .b64 	%rd<3>;

	mov.u64 	%rd1, $str;
	cvta.global.u64 	%rd2, %rd1;
	{ // callseq 0, 0
	.param .b64 param0;
	st.param.b64 	[param0], %rd2;
	.param .b64 param1;
	st.param.b64 	[param1], 0;
	.param .b32 retval0;
	call.uni (retval0), 
	vprintf, 
	(
	param0, 
	param1
	);
	ld.param.b32 	%r1, [retval0];
	} // callseq 0
	ret;

}


// ===== COMPILED SASS (sm_100) =====

	.target	sm_100

	.elftype	@"ET_EXEC"


//--------------------- .note.nv.tkinfo           --------------------------
	.section	.note.nv.tkinfo,"",@"SHT_NOTE"
	.sectionflags	@"SHF_NOTE_NV_TKINFO"
	.tkinfo
        /*0018*/ 	.word	0x00000002
        /*0030*/ 	.string	""
        /*0030*/ 	.string	"ptxas"
        /*0030*/ 	.string	"Cuda compilation tools, release 13.0, V13.0.88"
        /*0030*/ 	.string	"Build cuda_13.0.r13.0/compiler.36424714_0"
        /*0030*/ 	.string	"-arch sm_100 -m 64 "



//--------------------- .note.nv.cuinfo           --------------------------
	.section	.note.nv.cuinfo,"",@"SHT_NOTE"
	.sectionflags	@"SHF_NOTE_NV_CUINFO"
        /*0018*/ 	.short	0x0002
        /*001a*/ 	.short	0x0064
        /*001c*/ 	.short	0x0082
	.zero		2


//--------------------- .nv.info                  --------------------------
	.section	.nv.info,"",@"SHT_CUDA_INFO"
	.align	4


	//----- nvinfo : EIATTR_REGCOUNT
	.align		4
        /*0000*/ 	.byte	0x04, 0x2f
        /*0002*/ 	.short	(.L_2 - .L_1)
	.align		4
.L_1:
        /*0004*/ 	.word	index@(_Z10cuda_hellov)
        /*0008*/ 	.word	0x00000018


	//----- nvinfo : EIATTR_FRAME_SIZE
	.align		4
.L_2:
        /*000c*/ 	.byte	0x04, 0x11
        /*000e*/ 	.short	(.L_4 - .L_3)
	.align		4
.L_3:
        /*0010*/ 	.word	index@(_Z10cuda_hellov)
        /*0014*/ 	.word	0x00000000


	//----- nvinfo : EIATTR_MIN_STACK_SIZE
	.align		4
.L_4:
        /*0018*/ 	.byte	0x04, 0x12
        /*001a*/ 	.short	(.L_6 - .L_5)
	.align		4
.L_5:
        /*001c*/ 	.word	index@(_Z10cuda_hellov)
        /*0020*/ 	.word	0x00000000
.L_6:


//--------------------- .nv.compat                --------------------------
	.section	.nv.compat,"",@"SHT_CUDA_COMPAT_INFO"
	.align	4
        /*0000*/ 	.byte	0x02, 0x09, 0x00, 0x00, 0x02, 0x02, 0x01, 0x00, 0x02, 0x05, 0x05, 0x00, 0x03, 0x07, 0x01, 0x01
        /*0010*/ 	.byte	0x02, 0x03, 0x00, 0x00, 0x02, 0x06, 0x01, 0x00, 0x04, 0x0b, 0x08, 0x00, 0x09, 0x00, 0x00, 0x00
        /*0020*/ 	.byte	0x00, 0x00, 0x00, 0x00


//--------------------- .nv.info._Z10cuda_hellov  --------------------------
	.section	.nv.info._Z10cuda_hellov,"",@"SHT_CUDA_INFO"
	.sectionflags	@""
	.align	4


	//----- nvinfo : EIATTR_CUDA_API_VERSION
	.align		4
        /*0000*/ 	.byte	0x04, 0x37
        /*0002*/ 	.short	(.L_8 - .L_7)
.L_7:
        /*0004*/ 	.word	0x00000082


	//----- nvinfo : EIATTR_SPARSE_MMA_MASK
	.align		4
.L_8:
        /*0008*/ 	.byte	0x03, 0x50
        /*000a*/ 	.short	0x0000


	//----- nvinfo : EIATTR_MAXREG_COUNT
	.align		4
        /*000c*/ 	.byte	0x03, 0x1b
        /*000e*/ 	.short	0x00ff


	//----- nvinfo : EIATTR_EXTERNS
	.align		4
        /*0010*/ 	.byte	0x04, 0x0f
        /*0012*/ 	.short	(.L_10 - .L_9)


	//   ....[0]....
	.align		4
.L_9:
        /*0014*/ 	.word	index@(vprintf)


	//----- nvinfo : EIATTR_MERCURY_ISA_VERSION
	.align		4
.L_10:
        /*0018*/ 	.byte	0x03, 0x5f
        /*001a*/ 	.short	0x0101


	//----- nvinfo : EIATTR_VRC_CTA_INIT_COUNT
	.align		4
        /*001c*/ 	.byte	0x02, 0x4a
	.zero		1
	.zero		1


	//----- nvinfo : EIATTR_SYSCALL_OFFSETS
	.align		4
        /*0020*/ 	.byte	0x04, 0x46
        /*0022*/ 	.short	(.L_12 - .L_11)


	//   ....[0]....
.L_11:
        /*0024*/ 	.word	0x00000080


	//----- nvinfo : EIATTR_EXIT_INSTR_OFFSETS
	.align		4
.L_12:
        /*0028*/ 	.byte	0x04, 0x1c
        /*002a*/ 	.short	(.L_14 - .L_13)


	//   ....[0]....
.L_13:
        /*002c*/ 	.word	0x00000090


	//----- nvinfo : EIATTR_SW_WAR
	.align		4
.L_14:
        /*0030*/ 	.byte	0x04, 0x36
        /*0032*/ 	.short	(.L_16 - .L_15)
.L_15:
        /*0034*/ 	.word	0x00000008
.L_16:


//--------------------- .nv.callgraph             --------------------------
	.section	.nv.callgraph,"",@"SHT_CUDA_CALLGRAPH"
	.align	4
	.sectionentsize	8
	.align		4
        /*0000*/ 	.word	0x00000000
	.align		4
        /*0004*/ 	.word	0xffffffff
	.align		4
        /*0008*/ 	.word	index@(_Z10cuda_hellov)
	.align		4
        /*000c*/ 	.word	index@(vprintf)
	.align		4
        /*0010*/ 	.word	0x00000000
	.align		4
        /*0014*/ 	.word	0xfffffffe
	.align		4
        /*0018*/ 	.word	0x00000000
	.align		4
        /*001c*/ 	.word	0xfffffffd
	.align		4
        /*0020*/ 	.word	0x00000000
	.align		4
        /*0024*/ 	.word	0xfffffffc


//--------------------- .nv.constant4             --------------------------
	.section	.nv.constant4,"a",@progbits
	.align	8
	.align		8
.nv.constant4:
        /*0000*/ 	.dword	vprintf
	.align		8
        /*0008*/ 	.dword	$str


//--------------------- .text._Z10cuda_hellov     --------------------------
	.section	.text._Z10cuda_hellov,"ax",@progbits
	.align	128
        .global         _Z10cuda_hellov
        .type           _Z10cuda_hellov,@function
        .size           _Z10cuda_hellov,(.L_x_2 - _Z10cuda_hellov)
        .other          _Z10cuda_hellov,@"STO_CUDA_ENTRY STV_DEFAULT"
_Z10cuda_hellov:
.text._Z10cuda_hellov:
[----:B------:R-:W0:Y:S01]  /*0000*/  LDC R1, c[0x0][0x37c] ;  /* 0x0000df00ff017b82 */ /* 0x000e220000000800 */
[----:B------:R-:W-:Y:S01]  /*0010*/  MOV R0, 0x0 ;  /* 0x0000000000007802 */ /* 0x000fe20000000f00 */
[----:B------:R-:W1:Y:S01]  /*0020*/  LDCU.64 UR4, c[0x4][0x8] ;  /* 0x01000100ff0477ac */ /* 0x000e620008000a00 */
[----:B------:R-:W-:-:S05]  /*0030*/  CS2R R6, SRZ ;  /* 0x0000000000067805 */ /* 0x000fca000001ff00 */
[----:B------:R2:W3:Y:S01]  /*0040*/  LDC.64 R2, c[0x4][R0] ;  /* 0x0100000000027b82 */ /* 0x0004e20000000a00 */
[----:B-1----:R-:W-:Y:S02]  /*0050*/  IMAD.U32 R4, RZ, RZ, UR4 ;  /* 0x00000004ff047e24 */ /* 0x002fe4000f8e00ff */
[----:B--2---:R-:W-:-:S07]  /*0060*/  IMAD.U32 R5, RZ, RZ, UR5 ;  /* 0x00000005ff057e24 */ /* 0x004fce000f8e00ff */
[----:B------:R-:W-:-:S07]  /*0070*/  LEPC R20, `(.L_x_0) ;  /* 0x000000001014794e */ /* 0x000fce0000000000 */
[----:B0--3--:R-:W-:Y:S05]  /*0080*/  CALL.ABS.NOINC R2 ;  /* 0x0000000002007343 */ /* 0x009fea0003c00000 */
.L_x_0:
[----:B------:R-:W-:Y:S05]  /*0090*/  EXIT ;  /* 0x000000000000794d */ /* 0x000fea0003800000 */
.L_x_1:
[----:B------:R-:W-:-:S00]  /*00a0*/  BRA `(.L_x_1) ;  /* 0xfffffffc00fc7947 */ /* 0x000fc0000383ffff */
[----:B------:R-:W-:-:S00]  /*00b0*/  NOP ;  /* 0x0000000000007918 */ /* 0x000fc00000000000 */
        /* <DEDUP_REMOVED lines=12> */
.L_x_2:


//--------------------- .nv.global.init           --------------------------
	.section	.nv.global.init,"aw",@progbits
.nv.global.init:
	.type		$str,@object
	.size		$str,(.L_0 - $str)
$str:
        /*0000*/ 	.byte	0x48, 0x65, 0x6c, 0x6c, 0x6f, 0x20, 0x66, 0x72, 0x6f, 0x6d, 0x20, 0x79, 0x6f, 0x75, 0x72, 0x20
        /*0010*/ 	.byte	0x47, 0x50, 0x55, 0x0a, 0x00
.L_0:


//--------------------- .nv.shared.reserved.0     --------------------------
	.section	.nv.shared.reserved.0,"aw",@nobits
	.weak		__nv_reservedSMEM_offset_0_alias
	.size		__nv_reservedSMEM_offset_0_alias, 0, 64
	.other		__nv_reservedSMEM_offset_0_alias,@"STO_CUDA_RESERVED_SHARED STV_DEFAULT"
__nv_reservedSMEM_offset_0_alias:
	.zero		0
	.zero		64


//--------------------- .nv.constant0._Z10cuda_hellov --------------------------
	.section	.nv.constant0._Z10cuda_hellov,"a",@progbits
	.sectionflags	@""
	.align	4
.nv.constant0._Z10cuda_hellov:
	.zero		896


//--------------------- SYMBOLS --------------------------

	.type		.nv.reservedSmem.offset0,@object
	.size		.nv.reservedSmem.offset0,0x4
	.type		vprintf,@function
